//
// Generated by NVIDIA NVVM Compiler
//
// Compiler Build ID: CL-36424714
// Cuda compilation tools, release 13.0, V13.0.88
// Based on NVVM 20.0.0
//

.version 9.0
.target sm_100
.address_size 64

	// .globl	_Z14threadId_3D_3Dv
.extern .func  (.param .b32 func_retval0) vprintf
(
	.param .b64 vprintf_param_0,
	.param .b64 vprintf_param_1
)
;
.global .align 1 .b8 $str[112] = {98, 108, 111, 99, 107, 73, 100, 58, 32, 37, 100, 32, 61, 32, 98, 108, 111, 99, 107, 73, 100, 120, 46, 120, 58, 32, 37, 100, 32, 43, 32, 98, 108, 111, 99, 107, 73, 100, 120, 46, 121, 58, 32, 37, 100, 32, 42, 32, 103, 114, 105, 100, 68, 105, 109, 46, 120, 58, 32, 37, 100, 32, 43, 32, 103, 114, 105, 100, 68, 105, 109, 46, 120, 58, 32, 37, 100, 32, 42, 32, 103, 114, 105, 100, 68, 105, 109, 46, 121, 58, 32, 37, 100, 32, 42, 32, 98, 108, 111, 99, 107, 73, 100, 120, 46, 122, 58, 32, 37, 100, 10};
.global .align 1 .b8 $str$1[2] = {10};
.global .align 1 .b8 $str$2[192] = {116, 104, 114, 101, 97, 100, 73, 100, 58, 32, 37, 100, 32, 61, 32, 98, 108, 111, 99, 107, 73, 100, 58, 32, 37, 100, 32, 42, 32, 40, 98, 108, 111, 99, 107, 68, 105, 109, 46, 120, 58, 32, 37, 100, 32, 42, 32, 98, 108, 111, 99, 107, 68, 105, 109, 46, 121, 58, 32, 37, 100, 32, 42, 32, 98, 108, 111, 99, 107, 68, 105, 109, 46, 122, 58, 32, 37, 100, 41, 32, 43, 32, 40, 116, 104, 114, 101, 97, 100, 73, 100, 120, 46, 122, 58, 32, 37, 100, 32, 42, 32, 40, 98, 108, 111, 99, 107, 68, 105, 109, 46, 120, 58, 32, 37, 100, 32, 42, 32, 98, 108, 111, 99, 107, 68, 105, 109, 46, 121, 58, 32, 37, 100, 41, 41, 32, 43, 32, 40, 116, 104, 114, 101, 97, 100, 73, 100, 120, 46, 121, 58, 32, 37, 100, 32, 42, 32, 98, 108, 111, 99, 107, 68, 105, 109, 46, 120, 58, 32, 37, 100, 41, 32, 43, 32, 116, 104, 114, 101, 97, 100, 73, 100, 120, 46, 120, 58, 32, 37, 100, 10};

.visible .entry _Z14threadId_3D_3Dv()
{
	.local .align 8 .b8 	__local_depot0[48];
	.reg .b64 	%SP;
	.reg .b64 	%SPL;
	.reg .b32 	%r<23>;
	.reg .b64 	%rd<9>;

	mov.u64 	%SPL, __local_depot0;
	cvta.local.u64 	%SP, %SPL;
	add.u64 	%rd1, %SP, 0;
	add.u64 	%rd2, %SPL, 0;
	mov.u32 	%r1, %ctaid.x;
	mov.u32 	%r2, %ctaid.y;
	mov.u32 	%r3, %nctaid.x;
	mov.u32 	%r4, %nctaid.y;
	mov.u32 	%r5, %ctaid.z;
	mad.lo.s32 	%r6, %r5, %r4, %r2;
	mad.lo.s32 	%r7, %r6, %r3, %r1;
	mov.u32 	%r8, %ntid.x;
	mov.u32 	%r9, %ntid.y;
	mov.u32 	%r10, %ntid.z;
	mov.u32 	%r11, %tid.z;
	mov.u32 	%r12, %tid.y;
	mov.u32 	%r13, %tid.x;
	mad.lo.s32 	%r14, %r7, %r10, %r11;
	mad.lo.s32 	%r15, %r14, %r9, %r12;
	mad.lo.s32 	%r16, %r15, %r8, %r13;
	st.local.v2.u32 	[%rd2], {%r7, %r1};
	st.local.v2.u32 	[%rd2+8], {%r2, %r3};
	st.local.v2.u32 	[%rd2+16], {%r3, %r4};
	st.local.u32 	[%rd2+24], %r5;
	mov.u64 	%rd3, $str;
	cvta.global.u64 	%rd4, %rd3;
	{ // callseq 0, 0
	.param .b64 param0;
	st.param.b64 	[param0], %rd4;
	.param .b64 param1;
	st.param.b64 	[param1], %rd1;
	.param .b32 retval0;
	call.uni (retval0), 
	vprintf, 
	(
	param0, 
	param1
	);
	ld.param.b32 	%r17, [retval0];
	} // callseq 0
	mov.u64 	%rd5, $str$1;
	cvta.global.u64 	%rd6, %rd5;
	{ // callseq 1, 0
	.param .b64 param0;
	st.param.b64 	[param0], %rd6;
	.param .b64 param1;
	st.param.b64 	[param1], 0;
	.param .b32 retval0;
	call.uni (retval0), 
	vprintf, 
	(
	param0, 
	param1
	);
	ld.param.b32 	%r19, [retval0];
	} // callseq 1
	st.local.v2.u32 	[%rd2], {%r16, %r7};
	st.local.v2.u32 	[%rd2+8], {%r8, %r9};
	st.local.v2.u32 	[%rd2+16], {%r10, %r11};
	st.local.v2.u32 	[%rd2+24], {%r8, %r9};
	st.local.v2.u32 	[%rd2+32], {%r12, %r8};
	st.local.u32 	[%rd2+40], %r13;
	mov.u64 	%rd7, $str$2;
	cvta.global.u64 	%rd8, %rd7;
	{ // callseq 2, 0
	.param .b64 param0;
	st.param.b64 	[param0], %rd8;
	.param .b64 param1;
	st.param.b64 	[param1], %rd1;
	.param .b32 retval0;
	call.uni (retval0), 
	vprintf, 
	(
	param0, 
	param1
	);
	ld.param.b32 	%r21, [retval0];
	} // callseq 2
	ret;

}


// ===== COMPILED SASS (sm_100) =====

	.target	sm_100

	.elftype	@"ET_EXEC"


//--------------------- .note.nv.tkinfo           --------------------------
	.section	.note.nv.tkinfo,"",@"SHT_NOTE"
	.sectionflags	@"SHF_NOTE_NV_TKINFO"
	.tkinfo
        /*0018*/ 	.word	0x00000002
        /*0030*/ 	.string	""
        /*0030*/ 	.string	"ptxas"
        /*0030*/ 	.string	"Cuda compilation tools, release 13.0, V13.0.88"
        /*0030*/ 	.string	"Build cuda_13.0.r13.0/compiler.36424714_0"
        /*0030*/ 	.string	"-arch sm_100 -m 64 "



//--------------------- .note.nv.cuinfo           --------------------------
	.section	.note.nv.cuinfo,"",@"SHT_NOTE"
	.sectionflags	@"SHF_NOTE_NV_CUINFO"
        /*0018*/ 	.short	0x0002
        /*001a*/ 	.short	0x0064
        /*001c*/ 	.short	0x0082
	.zero		2


//--------------------- .nv.info                  --------------------------
	.section	.nv.info,"",@"SHT_CUDA_INFO"
	.align	4


	//----- nvinfo : EIATTR_REGCOUNT
	.align		4
        /*0000*/ 	.byte	0x04, 0x2f
        /*0002*/ 	.short	(.L_4 - .L_3)
	.align		4
.L_3:
        /*0004*/ 	.word	index@(_Z14threadId_3D_3Dv)
        /*0008*/ 	.word	0x0000001b


	//----- nvinfo : EIATTR_FRAME_SIZE
	.align		4
.L_4:
        /*000c*/ 	.byte	0x04, 0x11
        /*000e*/ 	.short	(.L_6 - .L_5)
	.align		4
.L_5:
        /*0010*/ 	.word	index@(_Z14threadId_3D_3Dv)
        /*0014*/ 	.word	0x00000030


	//----- nvinfo : EIATTR_MIN_STACK_SIZE
	.align		4
.L_6:
        /*0018*/ 	.byte	0x04, 0x12
        /*001a*/ 	.short	(.L_8 - .L_7)
	.align		4
.L_7:
        /*001c*/ 	.word	index@(_Z14threadId_3D_3Dv)
        /*0020*/ 	.word	0x00000030
.L_8:


//--------------------- .nv.compat                --------------------------
	.section	.nv.compat,"",@"SHT_CUDA_COMPAT_INFO"
	.align	4
        /*0000*/ 	.byte	0x02, 0x09, 0x00, 0x00, 0x02, 0x02, 0x01, 0x00, 0x02, 0x05, 0x05, 0x00, 0x03, 0x07, 0x01, 0x01
        /*0010*/ 	.byte	0x02, 0x03, 0x00, 0x00, 0x02, 0x06, 0x01, 0x00, 0x04, 0x0b, 0x08, 0x00, 0x09, 0x00, 0x00, 0x00
        /*0020*/ 	.byte	0x00, 0x00, 0x00, 0x00


//--------------------- .nv.info._Z14threadId_3D_3Dv --------------------------
	.section	.nv.info._Z14threadId_3D_3Dv,"",@"SHT_CUDA_INFO"
	.sectionflags	@""
	.align	4


	//----- nvinfo : EIATTR_CUDA_API_VERSION
	.align		4
        /*0000*/ 	.byte	0x04, 0x37
        /*0002*/ 	.short	(.L_10 - .L_9)
.L_9:
        /*0004*/ 	.word	0x00000082


	//----- nvinfo : EIATTR_SPARSE_MMA_MASK
	.align		4
.L_10:
        /*0008*/ 	.byte	0x03, 0x50
        /*000a*/ 	.short	0x0000


	//----- nvinfo : EIATTR_MAXREG_COUNT
	.align		4
        /*000c*/ 	.byte	0x03, 0x1b
        /*000e*/ 	.short	0x00ff


	//----- nvinfo : EIATTR_EXTERNS
	.align		4
        /*0010*/ 	.byte	0x04, 0x0f
        /*0012*/ 	.short	(.L_12 - .L_11)


	//   ....[0]....
	.align		4
.L_11:
        /*0014*/ 	.word	index@(vprintf)


	//----- nvinfo : EIATTR_MERCURY_ISA_VERSION
	.align		4
.L_12:
        /*0018*/ 	.byte	0x03, 0x5f
        /*001a*/ 	.short	0x0101


	//----- nvinfo : EIATTR_VRC_CTA_INIT_COUNT
	.align		4
        /*001c*/ 	.byte	0x02, 0x4a
	.zero		1
	.zero		1


	//----- nvinfo : EIATTR_SYSCALL_OFFSETS
	.align		4
        /*0020*/ 	.byte	0x04, 0x46
        /*0022*/ 	.short	(.L_14 - .L_13)


	//   ....[0]....
.L_13:
        /*0024*/ 	.word	0x00000210


	//   ....[1]....
        /*0028*/ 	.word	0x000002b0


	//   ....[2]....
        /*002c*/ 	.word	0x00000410


	//----- nvinfo : EIATTR_EXIT_INSTR_OFFSETS
	.align		4
.L_14:
        /*0030*/ 	.byte	0x04, 0x1c
        /*0032*/ 	.short	(.L_16 - .L_15)


	//   ....[0]....
.L_15:
        /*0034*/ 	.word	0x00000420


	//----- nvinfo : EIATTR_SW_WAR
	.align		4
.L_16:
        /*0038*/ 	.byte	0x04, 0x36
        /*003a*/ 	.short	(.L_18 - .L_17)
.L_17:
        /*003c*/ 	.word	0x00000008
.L_18:


//--------------------- .nv.callgraph             --------------------------
	.section	.nv.callgraph,"",@"SHT_CUDA_CALLGRAPH"
	.align	4
	.sectionentsize	8
	.align		4
        /*0000*/ 	.word	0x00000000
	.align		4
        /*0004*/ 	.word	0xffffffff
	.align		4
        /*0008*/ 	.word	index@(_Z14threadId_3D_3Dv)
	.align		4
        /*000c*/ 	.word	index@(vprintf)
	.align		4
        /*0010*/ 	.word	0x00000000
	.align		4
        /*0014*/ 	.word	0xfffffffe
	.align		4
        /*0018*/ 	.word	0x00000000
	.align		4
        /*001c*/ 	.word	0xfffffffd
	.align		4
        /*0020*/ 	.word	0x00000000
	.align		4
        /*0024*/ 	.word	0xfffffffc


//--------------------- .nv.constant4             --------------------------
	.section	.nv.constant4,"a",@progbits
	.align	8
	.align		8
.nv.constant4:
        /*0000*/ 	.dword	vprintf
	.align		8
        /*0008*/ 	.dword	$str
	.align		8
        /*0010*/ 	.dword	$str$1
	.align		8
        /*0018*/ 	.dword	$str$2


//--------------------- .text._Z14threadId_3D_3Dv --------------------------
	.section	.text._Z14threadId_3D_3Dv,"ax",@progbits
	.align	128
        .global         _Z14threadId_3D_3Dv
        .type           _Z14threadId_3D_3Dv,@function
        .size           _Z14threadId_3D_3Dv,(.L_x_4 - _Z14threadId_3D_3Dv)
        .other          _Z14threadId_3D_3Dv,@"STO_CUDA_ENTRY STV_DEFAULT"
_Z14threadId_3D_3Dv:
.text._Z14threadId_3D_3Dv:
[----:B------:R-:W0:Y:S01]  /*0000*/  LDC R1, c[0x0][0x37c] ;  /* 0x0000df00ff017b82 */ /* 0x000e220000000800 */
[----:B------:R-:W1:Y:S01]  /*0010*/  S2R R0, SR_CTAID.Z ;  /* 0x0000000000007919 */ /* 0x000e620000002700 */
[----:B------:R-:W2:Y:S06]  /*0020*/  LDCU UR5, c[0x0][0x2fc] ;  /* 0x00005f80ff0577ac */ /* 0x000eac0008000800 */
[----:B------:R-:W3:Y:S01]  /*0030*/  LDC R7, c[0x0][0x370] ;  /* 0x0000dc00ff077b82 */ /* 0x000ee20000000800 */
[----:B0-----:R-:W-:Y:S01]  /*0040*/  VIADD R1, R1, 0xffffffd0 ;  /* 0xffffffd001017836 */ /* 0x001fe20000000000 */
[----:B------:R-:W0:Y:S01]  /*0050*/  S2R R6, SR_CTAID.Y ;  /* 0x0000000000067919 */ /* 0x000e220000002600 */
[----:B------:R-:W4:Y:S01]  /*0060*/  LDCU UR4, c[0x0][0x2f8] ;  /* 0x00005f00ff0477ac */ /* 0x000f220008000800 */
[----:B------:R-:W-:Y:S01]  /*0070*/  MOV R16, 0x0 ;  /* 0x0000000000107802 */ /* 0x000fe20000000f00 */
[----:B------:R-:W5:Y:S01]  /*0080*/  S2R R19, SR_CTAID.X ;  /* 0x0000000000137919 */ /* 0x000f620000002500 */
[----:B------:R-:W-:-:S02]  /*0090*/  R2UR UR36, R1 ;  /* 0x00000000012472ca */ /* 0x000fc400000e0000 */
[----:B------:R-:W0:Y:S01]  /*00a0*/  LDC R11, c[0x0][0x374] ;  /* 0x0000dd00ff0b7b82 */ /* 0x000e220000000800 */
[----:B------:R-:W1:Y:S01]  /*00b0*/  LDCU.64 UR6, c[0x4][0x8] ;  /* 0x01000100ff0677ac */ /* 0x000e620008000a00 */
[----:B------:R-:W0:Y:S01]  /*00c0*/  S2R R24, SR_TID.X ;  /* 0x0000000000187919 */ /* 0x000e220000002100 */
[----:B------:R-:W0:Y:S01]  /*00d0*/  LDCU UR38, c[0x0][0x360] ;  /* 0x00006c00ff2677ac */ /* 0x000e220008000800 */
[----:B------:R-:W0:Y:S04]  /*00e0*/  S2R R17, SR_TID.Z ;  /* 0x0000000000117919 */ /* 0x000e280000002300 */
[----:B------:R0:W5:Y:S01]  /*00f0*/  LDC.64 R8, c[0x4][R16] ;  /* 0x0100000010087b82 */ /* 0x0001620000000a00 */
[----:B------:R-:W0:Y:S01]  /*0100*/  LDCU UR39, c[0x0][0x364] ;  /* 0x00006c80ff2777ac */ /* 0x000e220008000800 */
[----:B------:R-:W0:Y:S01]  /*0110*/  S2R R2, SR_TID.Y ;  /* 0x0000000000027919 */ /* 0x000e220000002200 */
[----:B----4-:R-:W-:Y:S01]  /*0120*/  UIADD3 UR36, UP0, UPT, UR36, UR4, URZ ;  /* 0x0000000424247290 */ /* 0x010fe2000ff1e0ff */
[----:B------:R-:W4:Y:S01]  /*0130*/  LDCU UR40, c[0x0][0x368] ;  /* 0x00006d00ff2877ac */ /* 0x000f220008000800 */
[----:B---3--:R-:W-:-:S02]  /*0140*/  MOV R10, R7 ;  /* 0x00000007000a7202 */ /* 0x008fc40000000f00 */
[----:B--2---:R-:W-:Y:S01]  /*0150*/  UIADD3.X UR37, UPT, UPT, URZ, UR5, URZ, UP0, !UPT ;  /* 0x00000005ff257290 */ /* 0x004fe200087fe4ff */
[----:B-1----:R-:W-:Y:S01]  /*0160*/  IMAD.U32 R4, RZ, RZ, UR6 ;  /* 0x00000006ff047e24 */ /* 0x002fe2000f8e00ff */
[----:B------:R-:W-:Y:S01]  /*0170*/  MOV R5, UR7 ;  /* 0x0000000700057c02 */ /* 0x000fe20008000f00 */
[----:B------:R-:W-:Y:S01]  /*0180*/  STL [R1+0x18], R0 ;  /* 0x0000180001007387 */ /* 0x000fe20000100800 */
[----:B0-----:R-:W-:-:S03]  /*0190*/  IMAD R18, R11, R0, R6 ;  /* 0x000000000b127224 */ /* 0x001fc600078e0206 */
[----:B------:R-:W-:Y:S01]  /*01a0*/  STL.64 [R1+0x10], R10 ;  /* 0x0000100a01007387 */ /* 0x000fe20000100a00 */
[----:B-----5:R-:W-:-:S03]  /*01b0*/  IMAD R18, R18, R7, R19 ;  /* 0x0000000712127224 */ /* 0x020fc600078e0213 */
[----:B------:R0:W-:Y:S04]  /*01c0*/  STL.64 [R1+0x8], R6 ;  /* 0x0000080601007387 */ /* 0x0001e80000100a00 */
[----:B------:R1:W-:Y:S01]  /*01d0*/  STL.64 [R1], R18 ;  /* 0x0000001201007387 */ /* 0x0003e20000100a00 */
[----:B0-----:R-:W-:Y:S01]  /*01e0*/  IMAD.U32 R6, RZ, RZ, UR36 ;  /* 0x00000024ff067e24 */ /* 0x001fe2000f8e00ff */
[----:B----4-:R-:W-:-:S07]  /*01f0*/  MOV R7, UR37 ;  /* 0x0000002500077c02 */ /* 0x010fce0008000f00 */
[----:B------:R-:W-:-:S07]  /*0200*/  LEPC R20, `(.L_x_0) ;  /* 0x000000001014794e */ /* 0x000fce0000000000 */
[----:B-1----:R-:W-:Y:S05]  /*0210*/  CALL.ABS.NOINC R8 ;  /* 0x0000000008007343 */ /* 0x002fea0003c00000 */
.L_x_0:
[----:B------:R0:W1:Y:S01]  /*0220*/  LDC.64 R8, c[0x4][R16] ;  /* 0x0100000010087b82 */ /* 0x0000620000000a00 */
[----:B------:R-:W2:Y:S01]  /*0230*/  LDCU.64 UR4, c[0x4][0x10] ;  /* 0x01000200ff0477ac */ /* 0x000ea20008000a00 */
[----:B------:R-:W-:Y:S01]  /*0240*/  IMAD R3, R18, UR40, R17 ;  /* 0x0000002812037c24 */ /* 0x000fe2000f8e0211 */
[----:B------:R-:W-:-:S03]  /*0250*/  CS2R R6, SRZ ;  /* 0x0000000000067805 */ /* 0x000fc6000001ff00 */
[----:B------:R-:W-:-:S04]  /*0260*/  IMAD R3, R3, UR39, R2 ;  /* 0x0000002703037c24 */ /* 0x000fc8000f8e0202 */
[----:B------:R-:W-:Y:S02]  /*0270*/  IMAD R22, R3, UR38, R24 ;  /* 0x0000002603167c24 */ /* 0x000fe4000f8e0218 */
[----:B--2---:R-:W-:Y:S01]  /*0280*/  IMAD.U32 R4, RZ, RZ, UR4 ;  /* 0x00000004ff047e24 */ /* 0x004fe2000f8e00ff */
[----:B0-----:R-:W-:-:S07]  /*0290*/  MOV R5, UR5 ;  /* 0x0000000500057c02 */ /* 0x001fce0008000f00 */
[----:B------:R-:W-:-:S07]  /*02a0*/  LEPC R20, `(.L_x_1) ;  /* 0x000000001014794e */ /* 0x000fce0000000000 */
[----:B-1----:R-:W-:Y:S05]  /*02b0*/  CALL.ABS.NOINC R8 ;  /* 0x0000000008007343 */ /* 0x002fea0003c00000 */
.L_x_1:
[----:B------:R-:W-:Y:S01]  /*02c0*/  MOV R8, 0x0 ;  /* 0x0000000000087802 */ /* 0x000fe20000000f00 */
[----:B------:R-:W-:Y:S01]  /*02d0*/  IMAD.MOV.U32 R23, RZ, RZ, R18 ;  /* 0x000000ffff177224 */ /* 0x000fe200078e0012 */
[----:B------:R-:W-:Y:S01]  /*02e0*/  MOV R16, UR40 ;  /* 0x0000002800107c02 */ /* 0x000fe20008000f00 */
[----:B------:R-:W-:Y:S01]  /*02f0*/  IMAD.U32 R10, RZ, RZ, UR38 ;  /* 0x00000026ff0a7e24 */ /* 0x000fe2000f8e00ff */
[----:B------:R-:W-:Y:S01]  /*0300*/  MOV R11, UR39 ;  /* 0x00000027000b7c02 */ /* 0x000fe20008000f00 */
[----:B------:R-:W-:Y:S01]  /*0310*/  IMAD.U32 R3, RZ, RZ, UR38 ;  /* 0x00000026ff037e24 */ /* 0x000fe2000f8e00ff */
[----:B------:R-:W-:Y:S01]  /*0320*/  STL [R1+0x28], R24 ;  /* 0x0000281801007387 */ /* 0x000fe20000100800 */
[----:B------:R-:W0:Y:S01]  /*0330*/  LDC.64 R8, c[0x4][R8] ;  /* 0x0100000008087b82 */ /* 0x000e220000000a00 */
[----:B------:R-:W1:Y:S01]  /*0340*/  LDCU.64 UR4, c[0x4][0x18] ;  /* 0x01000300ff0477ac */ /* 0x000e620008000a00 */
[----:B------:R-:W-:Y:S01]  /*0350*/  MOV R4, UR38 ;  /* 0x0000002600047c02 */ /* 0x000fe20008000f00 */
[----:B------:R-:W-:Y:S01]  /*0360*/  STL.64 [R1], R22 ;  /* 0x0000001601007387 */ /* 0x000fe20000100a00 */
[----:B------:R-:W-:Y:S01]  /*0370*/  IMAD.U32 R5, RZ, RZ, UR39 ;  /* 0x00000027ff057e24 */ /* 0x000fe2000f8e00ff */
[----:B------:R-:W-:Y:S01]  /*0380*/  MOV R6, UR36 ;  /* 0x0000002400067c02 */ /* 0x000fe20008000f00 */
[----:B------:R-:W-:Y:S01]  /*0390*/  IMAD.U32 R7, RZ, RZ, UR37 ;  /* 0x00000025ff077e24 */ /* 0x000fe2000f8e00ff */
[----:B------:R-:W-:Y:S04]  /*03a0*/  STL.64 [R1+0x10], R16 ;  /* 0x0000101001007387 */ /* 0x000fe80000100a00 */
[----:B------:R-:W-:Y:S04]  /*03b0*/  STL.64 [R1+0x18], R10 ;  /* 0x0000180a01007387 */ /* 0x000fe80000100a00 */
[----:B------:R-:W-:Y:S04]  /*03c0*/  STL.64 [R1+0x20], R2 ;  /* 0x0000200201007387 */ /* 0x000fe80000100a00 */
[----:B------:R1:W-:Y:S02]  /*03d0*/  STL.64 [R1+0x8], R4 ;  /* 0x0000080401007387 */ /* 0x0003e40000100a00 */
[----:B-1----:R-:W-:Y:S01]  /*03e0*/  MOV R4, UR4 ;  /* 0x0000000400047c02 */ /* 0x002fe20008000f00 */
[----:B------:R-:W-:-:S07]  /*03f0*/  IMAD.U32 R5, RZ, RZ, UR5 ;  /* 0x00000005ff057e24 */ /* 0x000fce000f8e00ff */
[----:B------:R-:W-:-:S07]  /*0400*/  LEPC R20, `(.L_x_2) ;  /* 0x000000001014794e */ /* 0x000fce0000000000 */
[----:B0-----:R-:W-:Y:S05]  /*0410*/  CALL.ABS.NOINC R8 ;  /* 0x0000000008007343 */ /* 0x001fea0003c00000 */
.L_x_2:
[----:B------:R-:W-:Y:S05]  /*0420*/  EXIT ;  /* 0x000000000000794d */ /* 0x000fea0003800000 */
.L_x_3:
[----:B------:R-:W-:-:S00]  /*0430*/  BRA `(.L_x_3) ;  /* 0xfffffffc00fc7947 */ /* 0x000fc0000383ffff */
[----:B------:R-:W-:-:S00]  /*0440*/  NOP ;  /* 0x0000000000007918 */ /* 0x000fc00000000000 */
        /* <DEDUP_REMOVED lines=11> */
.L_x_4:


//--------------------- .nv.global.init           --------------------------
	.section	.nv.global.init,"aw",@progbits
.nv.global.init:
	.type		$str$1,@object
	.size		$str$1,($str - $str$1)
$str$1:
        /*0000*/ 	.byte	0x0a, 0x00
	.type		$str,@object
	.size		$str,($str$2 - $str)
$str:
        /*0002*/ 	.byte	0x62, 0x6c, 0x6f, 0x63, 0x6b, 0x49, 0x64, 0x3a, 0x20, 0x25, 0x64, 0x20, 0x3d, 0x20, 0x62, 0x6c
        /*0012*/ 	.byte	0x6f, 0x63, 0x6b, 0x49, 0x64, 0x78, 0x2e, 0x78, 0x3a, 0x20, 0x25, 0x64, 0x20, 0x2b, 0x20, 0x62
        /*0022*/ 	.byte	0x6c, 0x6f, 0x63, 0x6b, 0x49, 0x64, 0x78, 0x2e, 0x79, 0x3a, 0x20, 0x25, 0x64, 0x20, 0x2a, 0x20
        /*0032*/ 	.byte	0x67, 0x72, 0x69, 0x64, 0x44, 0x69, 0x6d, 0x2e, 0x78, 0x3a, 0x20, 0x25, 0x64, 0x20, 0x2b, 0x20
        /*0042*/ 	.byte	0x67, 0x72, 0x69, 0x64, 0x44, 0x69, 0x6d, 0x2e, 0x78, 0x3a, 0x20, 0x25, 0x64, 0x20, 0x2a, 0x20
        /*0052*/ 	.byte	0x67, 0x72, 0x69, 0x64, 0x44, 0x69, 0x6d, 0x2e, 0x79, 0x3a, 0x20, 0x25, 0x64, 0x20, 0x2a, 0x20
        /*0062*/ 	.byte	0x62, 0x6c, 0x6f, 0x63, 0x6b, 0x49, 0x64, 0x78, 0x2e, 0x7a, 0x3a, 0x20, 0x25, 0x64, 0x0a, 0x00
	.type		$str$2,@object
	.size		$str$2,(.L_2 - $str$2)
$str$2:
        /*0072*/ 	.byte	0x74, 0x68, 0x72, 0x65, 0x61, 0x64, 0x49, 0x64, 0x3a, 0x20, 0x25, 0x64, 0x20, 0x3d, 0x20, 0x62
        /* <DEDUP_REMOVED lines=11> */
.L_2:


//--------------------- .nv.shared.reserved.0     --------------------------
	.section	.nv.shared.reserved.0,"aw",@nobits
	.weak		__nv_reservedSMEM_offset_0_alias
	.size		__nv_reservedSMEM_offset_0_alias, 0, 64
	.other		__nv_reservedSMEM_offset_0_alias,@"STO_CUDA_RESERVED_SHARED STV_DEFAULT"
__nv_reservedSMEM_offset_0_alias:
	.zero		0
	.zero		64


//--------------------- .nv.constant0._Z14threadId_3D_3Dv --------------------------
	.section	.nv.constant0._Z14threadId_3D_3Dv,"a",@progbits
	.sectionflags	@""
	.align	4
.nv.constant0._Z14threadId_3D_3Dv:
	.zero		896


//--------------------- SYMBOLS --------------------------

	.type		.nv.reservedSmem.offset0,@object
	.size		.nv.reservedSmem.offset0,0x4
	.type		vprintf,@function
